	.headerflags	@"EF_CUDA_TEXMODE_UNIFIED EF_CUDA_64BIT_ADDRESS EF_CUDA_ACCELERATORS EF_CUDA_SM90 EF_CUDA_VIRTUAL_SM(EF_CUDA_SM90)"
	.elftype	@"ET_EXEC"


//--------------------- .nv.info                  --------------------------
	.section	.nv.info,"",@"SHT_CUDA_INFO"
	.align	4


	//----- nvinfo : EIATTR_REGCOUNT
	.align		4
        /*0000*/ 	.byte	0x04, 0x2f
        /*0002*/ 	.short	(.L_1 - .L_0)
	.align		4
.L_0:
        /*0004*/ 	.word	index@(triton_poi_fused_relu_7)
        /*0008*/ 	.word	0x00000008


	//----- nvinfo : EIATTR_MIN_STACK_SIZE
	.align		4
.L_1:
        /*000c*/ 	.byte	0x04, 0x12
        /*000e*/ 	.short	(.L_3 - .L_2)
	.align		4
.L_2:
        /*0010*/ 	.word	index@(triton_poi_fused_relu_7)
        /*0014*/ 	.word	0x00000000


	//----- nvinfo : EIATTR_FRAME_SIZE
	.align		4
.L_3:
        /*0018*/ 	.byte	0x04, 0x11
        /*001a*/ 	.short	(.L_5 - .L_4)
	.align		4
.L_4:
        /*001c*/ 	.word	index@(triton_poi_fused_relu_7)
        /*0020*/ 	.word	0x00000000


	//----- nvinfo : EIATTR_MIN_STACK_SIZE
	.align		4
.L_5:
        /*0024*/ 	.byte	0x04, 0x12
        /*0026*/ 	.short	(.L_7 - .L_6)
	.align		4
.L_6:
        /*0028*/ 	.word	index@(triton_poi_fused_relu_7)
        /*002c*/ 	.word	0x00000000
.L_7:


//--------------------- .nv.info.triton_poi_fused_relu_7 --------------------------
	.section	.nv.info.triton_poi_fused_relu_7,"",@"SHT_CUDA_INFO"
	.sectionflags	@""
	.align	4


	//----- nvinfo : EIATTR_CUDA_API_VERSION
	.align		4
        /*0000*/ 	.byte	0x04, 0x37
        /*0002*/ 	.short	(.L_9 - .L_8)
.L_8:
        /*0004*/ 	.word	0x0000007c


	//----- nvinfo : EIATTR_KPARAM_INFO
	.align		4
.L_9:
        /*0008*/ 	.byte	0x04, 0x17
        /*000a*/ 	.short	(.L_11 - .L_10)
.L_10:
        /*000c*/ 	.word	0x00000000
        /*0010*/ 	.short	0x0001
        /*0012*/ 	.short	0x0008
        /*0014*/ 	.byte	0x00, 0xf0, 0x11, 0x00


	//----- nvinfo : EIATTR_KPARAM_INFO
	.align		4
.L_11:
        /*0018*/ 	.byte	0x04, 0x17
        /*001a*/ 	.short	(.L_13 - .L_12)
.L_12:
        /*001c*/ 	.word	0x00000000
        /*0020*/ 	.short	0x0000
        /*0022*/ 	.short	0x0000
        /*0024*/ 	.byte	0x00, 0xf4, 0x21, 0x00


	//----- nvinfo : EIATTR_SPARSE_MMA_MASK
	.align		4
.L_13:
        /*0028*/ 	.byte	0x03, 0x50
        /*002a*/ 	.short	0x0000


	//----- nvinfo : EIATTR_MAXREG_COUNT
	.align		4
        /*002c*/ 	.byte	0x03, 0x1b
        /*002e*/ 	.short	0x00ff


	//----- nvinfo : EIATTR_EXIT_INSTR_OFFSETS
	.align		4
        /*0030*/ 	.byte	0x04, 0x1c
        /*0032*/ 	.short	(.L_15 - .L_14)


	//   ....[0]....
.L_14:
        /*0034*/ 	.word	0x00000100


	//   ....[1]....
        /*0038*/ 	.word	0x00000120


	//----- nvinfo : EIATTR_REQNTID
	.align		4
.L_15:
        /*003c*/ 	.byte	0x04, 0x10
        /*003e*/ 	.short	(.L_17 - .L_16)
.L_16:
        /*0040*/ 	.word	0x00000080
        /*0044*/ 	.word	0x00000001
        /*0048*/ 	.word	0x00000001


	//----- nvinfo : EIATTR_CRS_STACK_SIZE
	.align		4
.L_17:
        /*004c*/ 	.byte	0x04, 0x1e
        /*004e*/ 	.short	(.L_19 - .L_18)
.L_18:
        /*0050*/ 	.word	0x00000000


	//----- nvinfo : EIATTR_CBANK_PARAM_SIZE
	.align		4
.L_19:
        /*0054*/ 	.byte	0x03, 0x19
        /*0056*/ 	.short	0x000c


	//----- nvinfo : EIATTR_PARAM_CBANK
	.align		4
        /*0058*/ 	.byte	0x04, 0x0a
        /*005a*/ 	.short	(.L_21 - .L_20)
	.align		4
.L_20:
        /*005c*/ 	.word	index@(.nv.constant0.triton_poi_fused_relu_7)
        /*0060*/ 	.short	0x0210
        /*0062*/ 	.short	0x000c


	//----- nvinfo : EIATTR_SW_WAR
	.align		4
.L_21:
        /*0064*/ 	.byte	0x04, 0x36
        /*0066*/ 	.short	(.L_23 - .L_22)
.L_22:
        /*0068*/ 	.word	0x00000008
.L_23:


//--------------------- .nv.callgraph             --------------------------
	.section	.nv.callgraph,"",@"SHT_CUDA_CALLGRAPH"
	.align	4
	.sectionentsize	8
	.align		4
        /*0000*/ 	.word	0x00000000
	.align		4
        /*0004*/ 	.word	0xffffffff
	.align		4
        /*0008*/ 	.word	0x00000000
	.align		4
        /*000c*/ 	.word	0xfffffffe
	.align		4
        /*0010*/ 	.word	0x00000000
	.align		4
        /*0014*/ 	.word	0xfffffffd
	.align		4
        /*0018*/ 	.word	0x00000000
	.align		4
        /*001c*/ 	.word	0xfffffffc


//--------------------- .text.triton_poi_fused_relu_7 --------------------------
	.section	.text.triton_poi_fused_relu_7,"ax",@progbits
	.align	128
        .global         triton_poi_fused_relu_7
        .type           triton_poi_fused_relu_7,@function
        .size           triton_poi_fused_relu_7,(.L_x_3 - triton_poi_fused_relu_7)
        .other          triton_poi_fused_relu_7,@"STO_CUDA_ENTRY STV_DEFAULT"
triton_poi_fused_relu_7:
.text.triton_poi_fused_relu_7:
[----:B------:R-:W0:Y:S02]  /*0000*/  LDC R1, c[0x0][0x28] ;  /* 0x00000a00ff017b82 */ /* 0x000e240000000800 */
[----:B------:R-:W1:Y:S01]  /*0010*/  S2R R0, SR_TID.X ;  /* 0x0000000000007919 */ /* 0x000e620000002100 */
[----:B------:R-:W2:Y:S01]  /*0020*/  LDC.64 R2, c[0x0][0x210] ;  /* 0x00008400ff027b82 */ /* 0x000ea20000000a00 */
[----:B------:R-:W-:Y:S01]  /*0030*/  ULDC.64 UR4, c[0x0][0x208] ;  /* 0x0000820000047ab9 */ /* 0x000fe20000000a00 */
[----:B------:R-:W-:Y:S01]  /*0040*/  BSSY B0, `(.L_x_0) ;  /* 0x0000009000007945 */ /* 0x000fe20003800000 */
[----:B------:R-:W3:Y:S01]  /*0050*/  S2R R5, SR_CTAID.X ;  /* 0x0000000000057919 */ /* 0x000ee20000002500 */
[----:B-1----:R-:W-:-:S05]  /*0060*/  LOP3.LUT R0, R0, 0x7f, RZ, 0xc0, !PT ;  /* 0x0000007f00007812 */ /* 0x002fca00078ec0ff */
[----:B---3--:R-:W-:Y:S02]  /*0070*/  IMAD R5, R5, 0x80, R0 ;  /* 0x0000008005057824 */ /* 0x008fe400078e0200 */
[----:B------:R-:W-:Y:S02]  /*0080*/  IMAD.MOV.U32 R0, RZ, RZ, RZ ;  /* 0x000000ffff007224 */ /* 0x000fe400078e00ff */
[C---:B--2---:R-:W-:Y:S01]  /*0090*/  IMAD.WIDE R2, R5.reuse, 0x4, R2 ;  /* 0x0000000405027825 */ /* 0x044fe200078e0202 */
[----:B------:R-:W-:-:S13]  /*00a0*/  ISETP.GE.AND P1, PT, R5, 0x200, PT ;  /* 0x000002000500780c */ /* 0x000fda0003f26270 */
[----:B------:R-:W-:Y:S05]  /*00b0*/  @P1 BRA `(.L_x_1) ;  /* 0x0000000000041947 */ /* 0x000fea0003800000 */
[----:B------:R1:W5:Y:S02]  /*00c0*/  LDG.E R0, desc[UR4][R2.64] ;  /* 0x0000000402007981 */ /* 0x000364000c1e1900 */
.L_x_1:
[----:B------:R-:W-:Y:S05]  /*00d0*/  BSYNC B0 ;  /* 0x0000000000007941 */ /* 0x000fea0003800000 */
.L_x_0:
[----:B-----5:R-:W-:-:S04]  /*00e0*/  FSETP.GEU.AND P0, PT, R0, RZ, PT ;  /* 0x000000ff0000720b */ /* 0x020fc80003f0e000 */
[----:B------:R-:W-:Y:S01]  /*00f0*/  FSEL R5, R0, RZ, P0 ;  /* 0x000000ff00057208 */ /* 0x000fe20000000000 */
[----:B------:R-:W-:Y:S08]  /*0100*/  @P1 EXIT ;  /* 0x000000000000194d */ /* 0x000ff00003800000 */
[----:B------:R-:W-:Y:S01]  /*0110*/  STG.E desc[UR4][R2.64], R5 ;  /* 0x0000000502007986 */ /* 0x000fe2000c101904 */
[----:B------:R-:W-:Y:S05]  /*0120*/  EXIT ;  /* 0x000000000000794d */ /* 0x000fea0003800000 */
.L_x_2:
[----:B------:R-:W-:-:S00]  /*0130*/  BRA `(.L_x_2) ;  /* 0xfffffffc00fc7947 */ /* 0x000fc0000383ffff */
[----:B------:R-:W-:-:S00]  /*0140*/  NOP ;  /* 0x0000000000007918 */ /* 0x000fc00000000000 */
        /* <DEDUP_REMOVED lines=11> */
.L_x_3:


//--------------------- .nv.constant0.triton_poi_fused_relu_7 --------------------------
	.section	.nv.constant0.triton_poi_fused_relu_7,"a",@progbits
	.sectionflags	@""
	.align	4
.nv.constant0.triton_poi_fused_relu_7:
	.zero		540
